//
// Generated by NVIDIA NVVM Compiler
//
// Compiler Build ID: CL-36424714
// Cuda compilation tools, release 13.0, V13.0.88
// Based on NVVM 20.0.0
//

.version 9.0
.target sm_100
.address_size 64

	// .globl	_Z16modificar_matrizPiS_
.extern .func  (.param .b32 func_retval0) vprintf
(
	.param .b64 vprintf_param_0,
	.param .b64 vprintf_param_1
)
;
.global .align 1 .b8 $str[41] = {72, 105, 108, 111, 32, 105, 100, 95, 103, 108, 111, 98, 97, 108, 120, 91, 37, 100, 93, 32, 105, 100, 95, 103, 108, 111, 98, 97, 108, 121, 91, 37, 100, 93, 32, 61, 32, 37, 100, 10};

.visible .entry _Z16modificar_matrizPiS_(
	.param .u64 .ptr .align 1 _Z16modificar_matrizPiS__param_0,
	.param .u64 .ptr .align 1 _Z16modificar_matrizPiS__param_1
)
{
	.local .align 8 .b8 	__local_depot0[16];
	.reg .b64 	%SP;
	.reg .b64 	%SPL;
	.reg .pred 	%p<8>;
	.reg .b32 	%r<20>;
	.reg .b64 	%rd<17>;

	mov.u64 	%SPL, __local_depot0;
	cvta.local.u64 	%SP, %SPL;
	ld.param.u64 	%rd4, [_Z16modificar_matrizPiS__param_0];
	ld.param.u64 	%rd3, [_Z16modificar_matrizPiS__param_1];
	cvta.to.global.u64 	%rd1, %rd4;
	add.u64 	%rd5, %SP, 0;
	add.u64 	%rd6, %SPL, 0;
	mov.u32 	%r5, %tid.x;
	mov.u32 	%r6, %tid.y;
	shl.b32 	%r7, %r6, 4;
	add.s32 	%r1, %r7, %r5;
	mul.wide.u32 	%rd7, %r1, 4;
	add.s64 	%rd2, %rd1, %rd7;
	ld.global.u32 	%r8, [%rd2];
	st.local.v2.u32 	[%rd6], {%r5, %r6};
	st.local.u32 	[%rd6+8], %r8;
	mov.u64 	%rd8, $str;
	cvta.global.u64 	%rd9, %rd8;
	{ // callseq 0, 0
	.param .b64 param0;
	st.param.b64 	[param0], %rd9;
	.param .b64 param1;
	st.param.b64 	[param1], %rd5;
	.param .b32 retval0;
	call.uni (retval0), 
	vprintf, 
	(
	param0, 
	param1
	);
	ld.param.b32 	%r9, [retval0];
	} // callseq 0
	setp.ne.s32 	%p1, %r5, 0;
	setp.ne.s32 	%p2, %r6, 0;
	and.pred  	%p3, %p1, %p2;
	setp.ne.s32 	%p4, %r5, 15;
	and.pred  	%p5, %p4, %p3;
	setp.ne.s32 	%p6, %r6, 15;
	and.pred  	%p7, %p6, %p5;
	@%p7 bra 	$L__BB0_2;
	ld.global.u32 	%r19, [%rd2];
	bra.uni 	$L__BB0_3;
$L__BB0_2:
	add.s32 	%r11, %r1, -1;
	mul.wide.u32 	%rd10, %r11, 4;
	add.s64 	%rd11, %rd1, %rd10;
	ld.global.u32 	%r12, [%rd11];
	add.s32 	%r13, %r1, -16;
	mul.wide.u32 	%rd12, %r13, 4;
	add.s64 	%rd13, %rd1, %rd12;
	ld.global.u32 	%r14, [%rd13];
	add.s32 	%r15, %r14, %r12;
	ld.global.u32 	%r16, [%rd2+4];
	add.s32 	%r17, %r15, %r16;
	ld.global.u32 	%r18, [%rd2+64];
	add.s32 	%r19, %r17, %r18;
$L__BB0_3:
	cvta.to.global.u64 	%rd14, %rd3;
	add.s64 	%rd16, %rd14, %rd7;
	st.global.u32 	[%rd16], %r19;
	ret;

}


// ===== COMPILED SASS (sm_100) =====

	.target	sm_100

	.elftype	@"ET_EXEC"


//--------------------- .note.nv.tkinfo           --------------------------
	.section	.note.nv.tkinfo,"",@"SHT_NOTE"
	.sectionflags	@"SHF_NOTE_NV_TKINFO"
	.tkinfo
        /*0018*/ 	.word	0x00000002
        /*0030*/ 	.string	""
        /*0030*/ 	.string	"ptxas"
        /*0030*/ 	.string	"Cuda compilation tools, release 13.0, V13.0.88"
        /*0030*/ 	.string	"Build cuda_13.0.r13.0/compiler.36424714_0"
        /*0030*/ 	.string	"-arch sm_100 -m 64 "



//--------------------- .note.nv.cuinfo           --------------------------
	.section	.note.nv.cuinfo,"",@"SHT_NOTE"
	.sectionflags	@"SHF_NOTE_NV_CUINFO"
        /*0018*/ 	.short	0x0002
        /*001a*/ 	.short	0x0064
        /*001c*/ 	.short	0x0082
	.zero		2


//--------------------- .nv.info                  --------------------------
	.section	.nv.info,"",@"SHT_CUDA_INFO"
	.align	4


	//----- nvinfo : EIATTR_REGCOUNT
	.align		4
        /*0000*/ 	.byte	0x04, 0x2f
        /*0002*/ 	.short	(.L_2 - .L_1)
	.align		4
.L_1:
        /*0004*/ 	.word	index@(_Z16modificar_matrizPiS_)
        /*0008*/ 	.word	0x0000001a


	//----- nvinfo : EIATTR_FRAME_SIZE
	.align		4
.L_2:
        /*000c*/ 	.byte	0x04, 0x11
        /*000e*/ 	.short	(.L_4 - .L_3)
	.align		4
.L_3:
        /*0010*/ 	.word	index@(_Z16modificar_matrizPiS_)
        /*0014*/ 	.word	0x00000010


	//----- nvinfo : EIATTR_MIN_STACK_SIZE
	.align		4
.L_4:
        /*0018*/ 	.byte	0x04, 0x12
        /*001a*/ 	.short	(.L_6 - .L_5)
	.align		4
.L_5:
        /*001c*/ 	.word	index@(_Z16modificar_matrizPiS_)
        /*0020*/ 	.word	0x00000010
.L_6:


//--------------------- .nv.compat                --------------------------
	.section	.nv.compat,"",@"SHT_CUDA_COMPAT_INFO"
	.align	4
        /*0000*/ 	.byte	0x02, 0x09, 0x00, 0x00, 0x02, 0x02, 0x01, 0x00, 0x02, 0x05, 0x05, 0x00, 0x03, 0x07, 0x01, 0x01
        /*0010*/ 	.byte	0x02, 0x03, 0x00, 0x00, 0x02, 0x06, 0x01, 0x00, 0x04, 0x0b, 0x08, 0x00, 0x09, 0x00, 0x00, 0x00
        /*0020*/ 	.byte	0x00, 0x00, 0x00, 0x00


//--------------------- .nv.info._Z16modificar_matrizPiS_ --------------------------
	.section	.nv.info._Z16modificar_matrizPiS_,"",@"SHT_CUDA_INFO"
	.sectionflags	@""
	.align	4


	//----- nvinfo : EIATTR_CUDA_API_VERSION
	.align		4
        /*0000*/ 	.byte	0x04, 0x37
        /*0002*/ 	.short	(.L_8 - .L_7)
.L_7:
        /*0004*/ 	.word	0x00000082


	//----- nvinfo : EIATTR_KPARAM_INFO
	.align		4
.L_8:
        /*0008*/ 	.byte	0x04, 0x17
        /*000a*/ 	.short	(.L_10 - .L_9)
.L_9:
        /*000c*/ 	.word	0x00000000
        /*0010*/ 	.short	0x0001
        /*0012*/ 	.short	0x0008
        /*0014*/ 	.byte	0x00, 0xf5, 0x21, 0x00


	//----- nvinfo : EIATTR_KPARAM_INFO
	.align		4
.L_10:
        /*0018*/ 	.byte	0x04, 0x17
        /*001a*/ 	.short	(.L_12 - .L_11)
.L_11:
        /*001c*/ 	.word	0x00000000
        /*0020*/ 	.short	0x0000
        /*0022*/ 	.short	0x0000
        /*0024*/ 	.byte	0x00, 0xf5, 0x21, 0x00


	//----- nvinfo : EIATTR_SPARSE_MMA_MASK
	.align		4
.L_12:
        /*0028*/ 	.byte	0x03, 0x50
        /*002a*/ 	.short	0x0000


	//----- nvinfo : EIATTR_MAXREG_COUNT
	.align		4
        /*002c*/ 	.byte	0x03, 0x1b
        /*002e*/ 	.short	0x00ff


	//----- nvinfo : EIATTR_EXTERNS
	.align		4
        /*0030*/ 	.byte	0x04, 0x0f
        /*0032*/ 	.short	(.L_14 - .L_13)


	//   ....[0]....
	.align		4
.L_13:
        /*0034*/ 	.word	index@(vprintf)


	//----- nvinfo : EIATTR_MERCURY_ISA_VERSION
	.align		4
.L_14:
        /*0038*/ 	.byte	0x03, 0x5f
        /*003a*/ 	.short	0x0101


	//----- nvinfo : EIATTR_VRC_CTA_INIT_COUNT
	.align		4
        /*003c*/ 	.byte	0x02, 0x4a
	.zero		1
	.zero		1


	//----- nvinfo : EIATTR_SYSCALL_OFFSETS
	.align		4
        /*0040*/ 	.byte	0x04, 0x46
        /*0042*/ 	.short	(.L_16 - .L_15)


	//   ....[0]....
.L_15:
        /*0044*/ 	.word	0x00000150


	//----- nvinfo : EIATTR_EXIT_INSTR_OFFSETS
	.align		4
.L_16:
        /*0048*/ 	.byte	0x04, 0x1c
        /*004a*/ 	.short	(.L_18 - .L_17)


	//   ....[0]....
.L_17:
        /*004c*/ 	.word	0x00000290


	//----- nvinfo : EIATTR_CBANK_PARAM_SIZE
	.align		4
.L_18:
        /*0050*/ 	.byte	0x03, 0x19
        /*0052*/ 	.short	0x0010


	//----- nvinfo : EIATTR_PARAM_CBANK
	.align		4
        /*0054*/ 	.byte	0x04, 0x0a
        /*0056*/ 	.short	(.L_20 - .L_19)
	.align		4
.L_19:
        /*0058*/ 	.word	index@(.nv.constant0._Z16modificar_matrizPiS_)
        /*005c*/ 	.short	0x0380
        /*005e*/ 	.short	0x0010


	//----- nvinfo : EIATTR_SW_WAR
	.align		4
.L_20:
        /*0060*/ 	.byte	0x04, 0x36
        /*0062*/ 	.short	(.L_22 - .L_21)
.L_21:
        /*0064*/ 	.word	0x00000008
.L_22:


//--------------------- .nv.callgraph             --------------------------
	.section	.nv.callgraph,"",@"SHT_CUDA_CALLGRAPH"
	.align	4
	.sectionentsize	8
	.align		4
        /*0000*/ 	.word	0x00000000
	.align		4
        /*0004*/ 	.word	0xffffffff
	.align		4
        /*0008*/ 	.word	index@(_Z16modificar_matrizPiS_)
	.align		4
        /*000c*/ 	.word	index@(vprintf)
	.align		4
        /*0010*/ 	.word	0x00000000
	.align		4
        /*0014*/ 	.word	0xfffffffe
	.align		4
        /*0018*/ 	.word	0x00000000
	.align		4
        /*001c*/ 	.word	0xfffffffd
	.align		4
        /*0020*/ 	.word	0x00000000
	.align		4
        /*0024*/ 	.word	0xfffffffc


//--------------------- .nv.constant4             --------------------------
	.section	.nv.constant4,"a",@progbits
	.align	8
	.align		8
.nv.constant4:
        /*0000*/ 	.dword	vprintf
	.align		8
        /*0008*/ 	.dword	$str


//--------------------- .text._Z16modificar_matrizPiS_ --------------------------
	.section	.text._Z16modificar_matrizPiS_,"ax",@progbits
	.align	128
        .global         _Z16modificar_matrizPiS_
        .type           _Z16modificar_matrizPiS_,@function
        .size           _Z16modificar_matrizPiS_,(.L_x_2 - _Z16modificar_matrizPiS_)
        .other          _Z16modificar_matrizPiS_,@"STO_CUDA_ENTRY STV_DEFAULT"
_Z16modificar_matrizPiS_:
.text._Z16modificar_matrizPiS_:
[----:B------:R-:W0:Y:S01]  /*0000*/  LDC R1, c[0x0][0x37c] ;  /* 0x0000df00ff017b82 */ /* 0x000e220000000800 */
[----:B------:R-:W1:Y:S07]  /*0010*/  S2R R18, SR_TID.X ;  /* 0x0000000000127919 */ /* 0x000e6e0000002100 */
[----:B------:R-:W2:Y:S01]  /*0020*/  LDC.64 R16, c[0x0][0x380] ;  /* 0x0000e000ff107b82 */ /* 0x000ea20000000a00 */
[----:B------:R-:W3:Y:S01]  /*0030*/  LDCU.64 UR36, c[0x0][0x358] ;  /* 0x00006b00ff2477ac */ /* 0x000ee20008000a00 */
[----:B0-----:R-:W-:Y:S01]  /*0040*/  VIADD R1, R1, 0xfffffff0 ;  /* 0xfffffff001017836 */ /* 0x001fe20000000000 */
[----:B------:R-:W1:Y:S01]  /*0050*/  S2R R19, SR_TID.Y ;  /* 0x0000000000137919 */ /* 0x000e620000002200 */
[----:B------:R-:W0:Y:S01]  /*0060*/  LDCU UR4, c[0x0][0x2f8] ;  /* 0x00005f00ff0477ac */ /* 0x000e220008000800 */
[----:B------:R-:W4:Y:S01]  /*0070*/  LDCU.64 UR6, c[0x4][0x8] ;  /* 0x01000100ff0677ac */ /* 0x000f220008000a00 */
[----:B-1----:R-:W-:-:S04]  /*0080*/  IMAD R22, R19, 0x10, R18 ;  /* 0x0000001013167824 */ /* 0x002fc800078e0212 */
[----:B--2---:R-:W-:-:S05]  /*0090*/  IMAD.WIDE.U32 R16, R22, 0x4, R16 ;  /* 0x0000000416107825 */ /* 0x004fca00078e0010 */
[----:B---3--:R-:W2:Y:S01]  /*00a0*/  LDG.E R0, desc[UR36][R16.64] ;  /* 0x0000002410007981 */ /* 0x008ea2000c1e1900 */
[----:B------:R-:W-:Y:S01]  /*00b0*/  MOV R2, 0x0 ;  /* 0x0000000000027802 */ /* 0x000fe20000000f00 */
[----:B------:R-:W1:Y:S01]  /*00c0*/  LDCU UR5, c[0x0][0x2fc] ;  /* 0x00005f80ff0577ac */ /* 0x000e620008000800 */
[----:B0-----:R-:W-:Y:S01]  /*00d0*/  IADD3 R6, P0, PT, R1, UR4, RZ ;  /* 0x0000000401067c10 */ /* 0x001fe2000ff1e0ff */
[----:B------:R0:W-:Y:S01]  /*00e0*/  STL.64 [R1], R18 ;  /* 0x0000001201007387 */ /* 0x0001e20000100a00 */
[----:B----4-:R-:W-:Y:S01]  /*00f0*/  MOV R4, UR6 ;  /* 0x0000000600047c02 */ /* 0x010fe20008000f00 */
[----:B------:R-:W-:Y:S01]  /*0100*/  IMAD.U32 R5, RZ, RZ, UR7 ;  /* 0x00000007ff057e24 */ /* 0x000fe2000f8e00ff */
[----:B------:R-:W3:Y:S01]  /*0110*/  LDC.64 R2, c[0x4][R2] ;  /* 0x0100000002027b82 */ /* 0x000ee20000000a00 */
[----:B-1----:R-:W-:Y:S01]  /*0120*/  IMAD.X R7, RZ, RZ, UR5, P0 ;  /* 0x00000005ff077e24 */ /* 0x002fe200080e06ff */
[----:B--23--:R0:W-:Y:S07]  /*0130*/  STL [R1+0x8], R0 ;  /* 0x0000080001007387 */ /* 0x00c1ee0000100800 */
[----:B------:R-:W-:-:S07]  /*0140*/  LEPC R20, `(.L_x_0) ;  /* 0x000000001014794e */ /* 0x000fce0000000000 */
[----:B0-----:R-:W-:Y:S05]  /*0150*/  CALL.ABS.NOINC R2 ;  /* 0x0000000002007343 */ /* 0x001fea0003c00000 */
.L_x_0:
[----:B------:R-:W-:-:S04]  /*0160*/  ISETP.NE.AND P0, PT, R19, RZ, PT ;  /* 0x000000ff1300720c */ /* 0x000fc80003f05270 */
[----:B------:R-:W-:-:S04]  /*0170*/  ISETP.NE.AND P0, PT, R18, RZ, P0 ;  /* 0x000000ff1200720c */ /* 0x000fc80000705270 */
[----:B------:R-:W-:-:S04]  /*0180*/  ISETP.NE.AND P0, PT, R18, 0xf, P0 ;  /* 0x0000000f1200780c */ /* 0x000fc80000705270 */
[----:B------:R-:W-:-:S13]  /*0190*/  ISETP.NE.AND P0, PT, R19, 0xf, P0 ;  /* 0x0000000f1300780c */ /* 0x000fda0000705270 */
[----:B------:R-:W0:Y:S01]  /*01a0*/  @P0 LDC.64 R4, c[0x0][0x380] ;  /* 0x0000e000ff040b82 */ /* 0x000e220000000a00 */
[C---:B------:R-:W-:Y:S01]  /*01b0*/  @P0 IADD3 R3, PT, PT, R22.reuse, -0x1, RZ ;  /* 0xffffffff16030810 */ /* 0x040fe20007ffe0ff */
[----:B------:R-:W-:Y:S01]  /*01c0*/  @P0 VIADD R7, R22, 0xfffffff0 ;  /* 0xfffffff016070836 */ /* 0x000fe20000000000 */
[----:B------:R-:W2:Y:S04]  /*01d0*/  @P0 LDG.E R0, desc[UR36][R16.64+0x4] ;  /* 0x0000042410000981 */ /* 0x000ea8000c1e1900 */
[----:B------:R-:W3:Y:S04]  /*01e0*/  @!P0 LDG.E R9, desc[UR36][R16.64] ;  /* 0x0000002410098981 */ /* 0x000ee8000c1e1900 */
[----:B------:R-:W4:Y:S01]  /*01f0*/  @P0 LDG.E R11, desc[UR36][R16.64+0x40] ;  /* 0x00004024100b0981 */ /* 0x000f22000c1e1900 */
[----:B0-----:R-:W-:-:S04]  /*0200*/  @P0 IMAD.WIDE.U32 R2, R3, 0x4, R4 ;  /* 0x0000000403020825 */ /* 0x001fc800078e0004 */
[----:B------:R-:W-:Y:S02]  /*0210*/  @P0 IMAD.WIDE.U32 R4, R7, 0x4, R4 ;  /* 0x0000000407040825 */ /* 0x000fe400078e0004 */
[----:B------:R-:W2:Y:S01]  /*0220*/  @P0 LDG.E R2, desc[UR36][R2.64] ;  /* 0x0000002402020981 */ /* 0x000ea2000c1e1900 */
[----:B------:R-:W0:Y:S03]  /*0230*/  LDC.64 R6, c[0x0][0x388] ;  /* 0x0000e200ff067b82 */ /* 0x000e260000000a00 */
[----:B------:R-:W2:Y:S01]  /*0240*/  @P0 LDG.E R5, desc[UR36][R4.64] ;  /* 0x0000002404050981 */ /* 0x000ea2000c1e1900 */
[----:B0-----:R-:W-:Y:S01]  /*0250*/  IMAD.WIDE.U32 R22, R22, 0x4, R6 ;  /* 0x0000000416167825 */ /* 0x001fe200078e0006 */
[----:B--2---:R-:W-:-:S04]  /*0260*/  @P0 IADD3 R0, PT, PT, R0, R5, R2 ;  /* 0x0000000500000210 */ /* 0x004fc80007ffe002 */
[----:B----4-:R-:W-:-:S05]  /*0270*/  @P0 IADD3 R9, PT, PT, R0, R11, RZ ;  /* 0x0000000b00090210 */ /* 0x010fca0007ffe0ff */
[----:B---3--:R-:W-:Y:S01]  /*0280*/  STG.E desc[UR36][R22.64], R9 ;  /* 0x0000000916007986 */ /* 0x008fe2000c101924 */
[----:B------:R-:W-:Y:S05]  /*0290*/  EXIT ;  /* 0x000000000000794d */ /* 0x000fea0003800000 */
.L_x_1:
[----:B------:R-:W-:-:S00]  /*02a0*/  BRA `(.L_x_1) ;  /* 0xfffffffc00fc7947 */ /* 0x000fc0000383ffff */
[----:B------:R-:W-:-:S00]  /*02b0*/  NOP ;  /* 0x0000000000007918 */ /* 0x000fc00000000000 */
        /* <DEDUP_REMOVED lines=12> */
.L_x_2:


//--------------------- .nv.global.init           --------------------------
	.section	.nv.global.init,"aw",@progbits
.nv.global.init:
	.type		$str,@object
	.size		$str,(.L_0 - $str)
$str:
        /*0000*/ 	.byte	0x48, 0x69, 0x6c, 0x6f, 0x20, 0x69, 0x64, 0x5f, 0x67, 0x6c, 0x6f, 0x62, 0x61, 0x6c, 0x78, 0x5b
        /*0010*/ 	.byte	0x25, 0x64, 0x5d, 0x20, 0x69, 0x64, 0x5f, 0x67, 0x6c, 0x6f, 0x62, 0x61, 0x6c, 0x79, 0x5b, 0x25
        /*0020*/ 	.byte	0x64, 0x5d, 0x20, 0x3d, 0x20, 0x25, 0x64, 0x0a, 0x00
.L_0:


//--------------------- .nv.shared.reserved.0     --------------------------
	.section	.nv.shared.reserved.0,"aw",@nobits
	.weak		__nv_reservedSMEM_offset_0_alias
	.size		__nv_reservedSMEM_offset_0_alias, 0, 64
	.other		__nv_reservedSMEM_offset_0_alias,@"STO_CUDA_RESERVED_SHARED STV_DEFAULT"
__nv_reservedSMEM_offset_0_alias:
	.zero		0
	.zero		64


//--------------------- .nv.constant0._Z16modificar_matrizPiS_ --------------------------
	.section	.nv.constant0._Z16modificar_matrizPiS_,"a",@progbits
	.sectionflags	@""
	.align	4
.nv.constant0._Z16modificar_matrizPiS_:
	.zero		912


//--------------------- SYMBOLS --------------------------

	.type		.nv.reservedSmem.offset0,@object
	.size		.nv.reservedSmem.offset0,0x4
	.type		vprintf,@function
